	.headerflags	@"EF_CUDA_TEXMODE_UNIFIED EF_CUDA_64BIT_ADDRESS EF_CUDA_ACCELERATORS EF_CUDA_SM90 EF_CUDA_VIRTUAL_SM(EF_CUDA_SM90)"
	.elftype	@"ET_EXEC"


//--------------------- .nv.info                  --------------------------
	.section	.nv.info,"",@"SHT_CUDA_INFO"
	.align	4


	//----- nvinfo : EIATTR_REGCOUNT
	.align		4
        /*0000*/ 	.byte	0x04, 0x2f
        /*0002*/ 	.short	(.L_3 - .L_2)
	.align		4
.L_2:
        /*0004*/ 	.word	index@(triton_poi_fused__native_batch_norm_legit_no_training_add_relu_10)
        /*0008*/ 	.word	0x00000038


	//----- nvinfo : EIATTR_MIN_STACK_SIZE
	.align		4
.L_3:
        /*000c*/ 	.byte	0x04, 0x12
        /*000e*/ 	.short	(.L_5 - .L_4)
	.align		4
.L_4:
        /*0010*/ 	.word	index@(triton_poi_fused__native_batch_norm_legit_no_training_add_relu_10)
        /*0014*/ 	.word	0x00000000


	//----- nvinfo : EIATTR_FRAME_SIZE
	.align		4
.L_5:
        /*0018*/ 	.byte	0x04, 0x11
        /*001a*/ 	.short	(.L_7 - .L_6)
	.align		4
.L_6:
        /*001c*/ 	.word	index@(triton_poi_fused__native_batch_norm_legit_no_training_add_relu_10)
        /*0020*/ 	.word	0x00000000


	//----- nvinfo : EIATTR_MIN_STACK_SIZE
	.align		4
.L_7:
        /*0024*/ 	.byte	0x04, 0x12
        /*0026*/ 	.short	(.L_9 - .L_8)
	.align		4
.L_8:
        /*0028*/ 	.word	index@(triton_poi_fused__native_batch_norm_legit_no_training_add_relu_10)
        /*002c*/ 	.word	0x00000000
.L_9:


//--------------------- .nv.info.triton_poi_fused__native_batch_norm_legit_no_training_add_relu_10 --------------------------
	.section	.nv.info.triton_poi_fused__native_batch_norm_legit_no_training_add_relu_10,"",@"SHT_CUDA_INFO"
	.sectionflags	@""
	.align	4


	//----- nvinfo : EIATTR_CUDA_API_VERSION
	.align		4
        /*0000*/ 	.byte	0x04, 0x37
        /*0002*/ 	.short	(.L_11 - .L_10)
.L_10:
        /*0004*/ 	.word	0x0000007c


	//----- nvinfo : EIATTR_KPARAM_INFO
	.align		4
.L_11:
        /*0008*/ 	.byte	0x04, 0x17
        /*000a*/ 	.short	(.L_13 - .L_12)
.L_12:
        /*000c*/ 	.word	0x00000000
        /*0010*/ 	.short	0x0009
        /*0012*/ 	.short	0x0044
        /*0014*/ 	.byte	0x00, 0xf0, 0x11, 0x00


	//----- nvinfo : EIATTR_KPARAM_INFO
	.align		4
.L_13:
        /*0018*/ 	.byte	0x04, 0x17
        /*001a*/ 	.short	(.L_15 - .L_14)
.L_14:
        /*001c*/ 	.word	0x00000000
        /*0020*/ 	.short	0x0008
        /*0022*/ 	.short	0x0040
        /*0024*/ 	.byte	0x00, 0xf0, 0x11, 0x00


	//----- nvinfo : EIATTR_KPARAM_INFO
	.align		4
.L_15:
        /*0028*/ 	.byte	0x04, 0x17
        /*002a*/ 	.short	(.L_17 - .L_16)
.L_16:
        /*002c*/ 	.word	0x00000000
        /*0030*/ 	.short	0x0007
        /*0032*/ 	.short	0x0038
        /*0034*/ 	.byte	0x00, 0xf4, 0x21, 0x00


	//----- nvinfo : EIATTR_KPARAM_INFO
	.align		4
.L_17:
        /*0038*/ 	.byte	0x04, 0x17
        /*003a*/ 	.short	(.L_19 - .L_18)
.L_18:
        /*003c*/ 	.word	0x00000000
        /*0040*/ 	.short	0x0006
        /*0042*/ 	.short	0x0030
        /*0044*/ 	.byte	0x00, 0xf4, 0x21, 0x00


	//----- nvinfo : EIATTR_KPARAM_INFO
	.align		4
.L_19:
        /*0048*/ 	.byte	0x04, 0x17
        /*004a*/ 	.short	(.L_21 - .L_20)
.L_20:
        /*004c*/ 	.word	0x00000000
        /*0050*/ 	.short	0x0005
        /*0052*/ 	.short	0x0028
        /*0054*/ 	.byte	0x00, 0xf4, 0x21, 0x00


	//----- nvinfo : EIATTR_KPARAM_INFO
	.align		4
.L_21:
        /*0058*/ 	.byte	0x04, 0x17
        /*005a*/ 	.short	(.L_23 - .L_22)
.L_22:
        /*005c*/ 	.word	0x00000000
        /*0060*/ 	.short	0x0004
        /*0062*/ 	.short	0x0020
        /*0064*/ 	.byte	0x00, 0xf4, 0x21, 0x00


	//----- nvinfo : EIATTR_KPARAM_INFO
	.align		4
.L_23:
        /*0068*/ 	.byte	0x04, 0x17
        /*006a*/ 	.short	(.L_25 - .L_24)
.L_24:
        /*006c*/ 	.word	0x00000000
        /*0070*/ 	.short	0x0003
        /*0072*/ 	.short	0x0018
        /*0074*/ 	.byte	0x00, 0xf4, 0x21, 0x00


	//----- nvinfo : EIATTR_KPARAM_INFO
	.align		4
.L_25:
        /*0078*/ 	.byte	0x04, 0x17
        /*007a*/ 	.short	(.L_27 - .L_26)
.L_26:
        /*007c*/ 	.word	0x00000000
        /*0080*/ 	.short	0x0002
        /*0082*/ 	.short	0x0010
        /*0084*/ 	.byte	0x00, 0xf4, 0x21, 0x00


	//----- nvinfo : EIATTR_KPARAM_INFO
	.align		4
.L_27:
        /*0088*/ 	.byte	0x04, 0x17
        /*008a*/ 	.short	(.L_29 - .L_28)
.L_28:
        /*008c*/ 	.word	0x00000000
        /*0090*/ 	.short	0x0001
        /*0092*/ 	.short	0x0008
        /*0094*/ 	.byte	0x00, 0xf4, 0x21, 0x00


	//----- nvinfo : EIATTR_KPARAM_INFO
	.align		4
.L_29:
        /*0098*/ 	.byte	0x04, 0x17
        /*009a*/ 	.short	(.L_31 - .L_30)
.L_30:
        /*009c*/ 	.word	0x00000000
        /*00a0*/ 	.short	0x0000
        /*00a2*/ 	.short	0x0000
        /*00a4*/ 	.byte	0x00, 0xf4, 0x21, 0x00


	//----- nvinfo : EIATTR_SPARSE_MMA_MASK
	.align		4
.L_31:
        /*00a8*/ 	.byte	0x03, 0x50
        /*00aa*/ 	.short	0x0000


	//----- nvinfo : EIATTR_MAXREG_COUNT
	.align		4
        /*00ac*/ 	.byte	0x03, 0x1b
        /*00ae*/ 	.short	0x00ff


	//----- nvinfo : EIATTR_EXIT_INSTR_OFFSETS
	.align		4
        /*00b0*/ 	.byte	0x04, 0x1c
        /*00b2*/ 	.short	(.L_33 - .L_32)


	//   ....[0]....
.L_32:
        /*00b4*/ 	.word	0x000018e0


	//   ....[1]....
        /*00b8*/ 	.word	0x00001920


	//----- nvinfo : EIATTR_REQNTID
	.align		4
.L_33:
        /*00bc*/ 	.byte	0x04, 0x10
        /*00be*/ 	.short	(.L_35 - .L_34)
.L_34:
        /*00c0*/ 	.word	0x00000100
        /*00c4*/ 	.word	0x00000001
        /*00c8*/ 	.word	0x00000001


	//----- nvinfo : EIATTR_CBANK_PARAM_SIZE
	.align		4
.L_35:
        /*00cc*/ 	.byte	0x03, 0x19
        /*00ce*/ 	.short	0x0048


	//----- nvinfo : EIATTR_PARAM_CBANK
	.align		4
        /*00d0*/ 	.byte	0x04, 0x0a
        /*00d2*/ 	.short	(.L_37 - .L_36)
	.align		4
.L_36:
        /*00d4*/ 	.word	index@(.nv.constant0.triton_poi_fused__native_batch_norm_legit_no_training_add_relu_10)
        /*00d8*/ 	.short	0x0210
        /*00da*/ 	.short	0x0048


	//----- nvinfo : EIATTR_SW_WAR
	.align		4
.L_37:
        /*00dc*/ 	.byte	0x04, 0x36
        /*00de*/ 	.short	(.L_39 - .L_38)
.L_38:
        /*00e0*/ 	.word	0x00000008
.L_39:


//--------------------- .nv.callgraph             --------------------------
	.section	.nv.callgraph,"",@"SHT_CUDA_CALLGRAPH"
	.align	4
	.sectionentsize	8
	.align		4
        /*0000*/ 	.word	0x00000000
	.align		4
        /*0004*/ 	.word	0xffffffff
	.align		4
        /*0008*/ 	.word	0x00000000
	.align		4
        /*000c*/ 	.word	0xfffffffe
	.align		4
        /*0010*/ 	.word	0x00000000
	.align		4
        /*0014*/ 	.word	0xfffffffd
	.align		4
        /*0018*/ 	.word	0x00000000
	.align		4
        /*001c*/ 	.word	0xfffffffc


//--------------------- .nv.constant4             --------------------------
	.section	.nv.constant4,"a",@progbits
	.align	8
	.align		8
.nv.constant4:
        /*0000*/ 	.dword	_$_str
	.align		8
        /*0008*/ 	.dword	_$_str_$_2


//--------------------- .text.triton_poi_fused__native_batch_norm_legit_no_training_add_relu_10 --------------------------
	.section	.text.triton_poi_fused__native_batch_norm_legit_no_training_add_relu_10,"ax",@progbits
	.sectionflags	@"SHF_BARRIERS=1"
	.align	128
        .global         triton_poi_fused__native_batch_norm_legit_no_training_add_relu_10
        .type           triton_poi_fused__native_batch_norm_legit_no_training_add_relu_10,@function
        .size           triton_poi_fused__native_batch_norm_legit_no_training_add_relu_10,(.L_x_1 - triton_poi_fused__native_batch_norm_legit_no_training_add_relu_10)
        .other          triton_poi_fused__native_batch_norm_legit_no_training_add_relu_10,@"STO_CUDA_ENTRY STV_DEFAULT"
triton_poi_fused__native_batch_norm_legit_no_training_add_relu_10:
.text.triton_poi_fused__native_batch_norm_legit_no_training_add_relu_10:
[----:B------:R-:W0:Y:S01]  /*0000*/  LDC R1, c[0x0][0x28] ;  /* 0x00000a00ff017b82 */ /* 0x000e220000000800 */
[----:B------:R-:W1:Y:S07]  /*0010*/  S2R R39, SR_CTAID.Y ;  /* 0x0000000000277919 */ /* 0x000e6e0000002600 */
[----:B------:R-:W2:Y:S01]  /*0020*/  LDC.64 R2, c[0x0][0x220] ;  /* 0x00008800ff027b82 */ /* 0x000ea20000000a00 */
[----:B------:R-:W-:Y:S02]  /*0030*/  CS2R R8, SRZ ;  /* 0x0000000000087805 */ /* 0x000fe4000001ff00 */
[----:B------:R-:W-:Y:S01]  /*0040*/  CS2R R10, SRZ ;  /* 0x00000000000a7805 */ /* 0x000fe2000001ff00 */
[----:B------:R-:W3:Y:S01]  /*0050*/  S2R R32, SR_TID.X ;  /* 0x0000000000207919 */ /* 0x000ee20000002100 */
[----:B------:R-:W-:Y:S01]  /*0060*/  ULDC.64 UR6, c[0x0][0x208] ;  /* 0x0000820000067ab9 */ /* 0x000fe20000000a00 */
[----:B------:R-:W4:Y:S02]  /*0070*/  S2R R13, SR_CTAID.X ;  /* 0x00000000000d7919 */ /* 0x000f240000002500 */
[----:B------:R-:W5:Y:S01]  /*0080*/  LDC.64 R20, c[0x0][0x210] ;  /* 0x00008400ff147b82 */ /* 0x000f620000000a00 */
[----:B------:R-:W-:Y:S01]  /*0090*/  CS2R R6, SRZ ;  /* 0x0000000000067805 */ /* 0x000fe2000001ff00 */
[----:B------:R-:W-:-:S06]  /*00a0*/  IMAD.MOV.U32 R30, RZ, RZ, 0x3e800000 ;  /* 0x3e800000ff1e7424 */ /* 0x000fcc00078e00ff */
[----:B------:R-:W4:Y:S08]  /*00b0*/  LDC.64 R26, c[0x0][0x218] ;  /* 0x00008600ff1a7b82 */ /* 0x000f300000000a00 */
[----:B------:R-:W5:Y:S01]  /*00c0*/  LDC.64 R44, c[0x0][0x228] ;  /* 0x00008a00ff2c7b82 */ /* 0x000f620000000a00 */
[----:B-1----:R-:W-:Y:S02]  /*00d0*/  IMAD.SHL.U32 R39, R39, 0x40, RZ ;  /* 0x0000004027277824 */ /* 0x002fe400078e00ff */
[----:B---3--:R-:W-:-:S05]  /*00e0*/  IMAD.SHL.U32 R34, R32, 0x4, RZ ;  /* 0x0000000420227824 */ /* 0x008fca00078e00ff */
[----:B------:R-:W-:-:S04]  /*00f0*/  LOP3.LUT R31, R39, 0x3c, R34, 0xf8, !PT ;  /* 0x0000003c271f7812 */ /* 0x000fc800078ef822 */
[----:B------:R-:W-:Y:S02]  /*0100*/  SHF.R.S32.HI R0, RZ, 0x1f, R31 ;  /* 0x0000001fff007819 */ /* 0x000fe4000001141f */
[----:B------:R-:W-:Y:S02]  /*0110*/  ISETP.GE.AND P0, PT, R31, 0x40, PT ;  /* 0x000000401f00780c */ /* 0x000fe40003f06270 */
[----:B------:R-:W-:-:S04]  /*0120*/  LEA.HI R0, R0, R31, RZ, 0x4 ;  /* 0x0000001f00007211 */ /* 0x000fc800078f20ff */
[----:B------:R-:W-:-:S05]  /*0130*/  LOP3.LUT R4, R0, 0xfffffff0, RZ, 0xc0, !PT ;  /* 0xfffffff000047812 */ /* 0x000fca00078ec0ff */
[----:B------:R-:W-:-:S04]  /*0140*/  IMAD.IADD R31, R31, 0x1, -R4 ;  /* 0x000000011f1f7824 */ /* 0x000fc800078e0a04 */
[----:B--2---:R-:W-:-:S05]  /*0150*/  IMAD.WIDE R2, R31, 0x4, R2 ;  /* 0x000000041f027825 */ /* 0x004fca00078e0202 */
[----:B------:R1:W2:Y:S01]  /*0160*/  @!P0 LDG.E.EL.128 R8, desc[UR6][R2.64] ;  /* 0x0000000602088981 */ /* 0x0002a2000c2e1d00 */
[----:B------:R-:W-:Y:S01]  /*0170*/  SHF.R.U32.HI R36, RZ, 0x4, R32 ;  /* 0x00000004ff247819 */ /* 0x000fe20000011620 */
[----:B------:R-:W-:Y:S01]  /*0180*/  IMAD.SHL.U32 R0, R0, 0x100, RZ ;  /* 0x0000010000007824 */ /* 0x000fe200078e00ff */
[----:B------:R-:W-:Y:S01]  /*0190*/  CS2R R4, SRZ ;  /* 0x0000000000047805 */ /* 0x000fe2000001ff00 */
[----:B----4-:R-:W-:Y:S01]  /*01a0*/  IMAD.SHL.U32 R13, R13, 0x40, RZ ;  /* 0x000000400d0d7824 */ /* 0x010fe200078e00ff */
[----:B------:R-:W-:Y:S02]  /*01b0*/  SGXT.U32 R36, R36, 0x4 ;  /* 0x000000042424781a */ /* 0x000fe40000000000 */
[----:B------:R-:W-:Y:S02]  /*01c0*/  LOP3.LUT R12, R0, 0xfffff000, RZ, 0xc0, !PT ;  /* 0xfffff000000c7812 */ /* 0x000fe400078ec0ff */
[----:B------:R-:W-:Y:S02]  /*01d0*/  LOP3.LUT R33, R13, R36, RZ, 0xfc, !PT ;  /* 0x000000240d217212 */ /* 0x000fe400078efcff */
[----:B-1----:R-:W-:Y:S01]  /*01e0*/  LOP3.LUT R3, R13, 0x20, R36, 0xfe, !PT ;  /* 0x000000200d037812 */ /* 0x002fe200078efe24 */
[----:B------:R-:W-:Y:S01]  /*01f0*/  IMAD.IADD R12, R31, 0x1, R12 ;  /* 0x000000011f0c7824 */ /* 0x000fe200078e020c */
[----:B------:R-:W-:-:S02]  /*0200*/  ISETP.LT.AND P4, PT, R33, 0x100, !P0 ;  /* 0x000001002100780c */ /* 0x000fc40004781270 */
[----:B------:R-:W-:Y:S01]  /*0210*/  LOP3.LUT R2, R13, 0x10, R36, 0xfe, !PT ;  /* 0x000000100d027812 */ /* 0x000fe200078efe24 */
[----:B------:R-:W-:Y:S01]  /*0220*/  IMAD R33, R33, 0x10, R12 ;  /* 0x0000001021217824 */ /* 0x000fe200078e020c */
[----:B------:R-:W-:Y:S02]  /*0230*/  P2R R35, PR, RZ, 0x10 ;  /* 0x00000010ff237803 */ /* 0x000fe40000000000 */
[----:B------:R-:W-:Y:S01]  /*0240*/  LOP3.LUT R0, R13, 0x30, R36, 0xfe, !PT ;  /* 0x000000300d007812 */ /* 0x000fe200078efe24 */
[----:B-----5:R-:W-:Y:S01]  /*0250*/  IMAD.WIDE R14, R33, 0x4, R20 ;  /* 0x00000004210e7825 */ /* 0x020fe200078e0214 */
[C---:B------:R-:W-:Y:S02]  /*0260*/  ISETP.LT.AND P2, PT, R3.reuse, 0x100, !P0 ;  /* 0x000001000300780c */ /* 0x040fe40004741270 */
[C---:B------:R-:W-:Y:S01]  /*0270*/  ISETP.LT.AND P3, PT, R2.reuse, 0x100, !P0 ;  /* 0x000001000200780c */ /* 0x040fe20004761270 */
[--C-:B------:R-:W-:Y:S01]  /*0280*/  IMAD R2, R2, 0x10, R12.reuse ;  /* 0x0000001002027824 */ /* 0x100fe200078e020c */
[C---:B------:R-:W-:Y:S01]  /*0290*/  ISETP.LT.AND P1, PT, R0.reuse, 0x100, !P0 ;  /* 0x000001000000780c */ /* 0x040fe20004721270 */
[----:B------:R1:W3:Y:S01]  /*02a0*/  @P4 LDG.E.EL.128 R4, desc[UR6][R14.64] ;  /* 0x000000060e044981 */ /* 0x0002e2000c2e1d00 */
[--C-:B------:R-:W-:Y:S01]  /*02b0*/  IMAD R3, R3, 0x10, R12.reuse ;  /* 0x0000001003037824 */ /* 0x100fe200078e020c */
[----:B------:R-:W-:Y:S01]  /*02c0*/  LOP3.LUT R34, R13, 0x3c, R34, 0xf8, !PT ;  /* 0x0000003c0d227812 */ /* 0x000fe200078ef822 */
[----:B------:R-:W-:Y:S01]  /*02d0*/  IMAD R0, R0, 0x10, R12 ;  /* 0x0000001000007824 */ /* 0x000fe200078e020c */
[----:B------:R-:W-:Y:S01]  /*02e0*/  CS2R R12, SRZ ;  /* 0x00000000000c7805 */ /* 0x000fe2000001ff00 */
[----:B------:R-:W-:Y:S01]  /*02f0*/  IMAD.WIDE R48, R2, 0x4, R20 ;  /* 0x0000000402307825 */ /* 0x000fe200078e0214 */
[----:B------:R-:W-:-:S02]  /*0300*/  CS2R R22, SRZ ;  /* 0x0000000000167805 */ /* 0x000fc4000001ff00 */
[----:B------:R-:W-:Y:S01]  /*0310*/  CS2R R16, SRZ ;  /* 0x0000000000107805 */ /* 0x000fe2000001ff00 */
[--C-:B------:R-:W-:Y:S01]  /*0320*/  IMAD.WIDE R46, R3, 0x4, R20.reuse ;  /* 0x00000004032e7825 */ /* 0x100fe200078e0214 */
[----:B-1----:R-:W-:Y:S02]  /*0330*/  CS2R R14, SRZ ;  /* 0x00000000000e7805 */ /* 0x002fe4000001ff00 */
[----:B------:R-:W-:Y:S01]  /*0340*/  CS2R R18, SRZ ;  /* 0x0000000000127805 */ /* 0x000fe2000001ff00 */
[----:B------:R-:W-:Y:S01]  /*0350*/  IMAD.WIDE R24, R0, 0x4, R20 ;  /* 0x0000000400187825 */ /* 0x000fe200078e0214 */
[----:B------:R-:W-:Y:S02]  /*0360*/  CS2R R20, SRZ ;  /* 0x0000000000147805 */ /* 0x000fe4000001ff00 */
[----:B------:R-:W4:Y:S01]  /*0370*/  @P2 LDG.E.EL.128 R12, desc[UR6][R46.64] ;  /* 0x000000062e0c2981 */ /* 0x000f22000c2e1d00 */
[----:B0-----:R-:W-:-:S03]  /*0380*/  IMAD.WIDE R26, R31, 0x4, R26 ;  /* 0x000000041f1a7825 */ /* 0x001fc600078e021a */
[----:B------:R0:W5:Y:S01]  /*0390*/  @P1 LDG.E.EL.128 R16, desc[UR6][R24.64] ;  /* 0x0000000618101981 */ /* 0x000162000c2e1d00 */
[----:B------:R-:W-:-:S03]  /*03a0*/  IMAD.WIDE R44, R31, 0x4, R44 ;  /* 0x000000041f2c7825 */ /* 0x000fc600078e022c */
[----:B------:R1:W4:Y:S01]  /*03b0*/  @!P0 LDG.E.EL.128 R20, desc[UR6][R26.64] ;  /* 0x000000061a148981 */ /* 0x000322000c2e1d00 */
[----:B0-----:R-:W-:Y:S02]  /*03c0*/  CS2R R24, SRZ ;  /* 0x0000000000187805 */ /* 0x001fe4000001ff00 */
[----:B-1----:R-:W-:-:S06]  /*03d0*/  CS2R R26, SRZ ;  /* 0x00000000001a7805 */ /* 0x002fcc000001ff00 */
[----:B------:R-:W3:Y:S01]  /*03e0*/  @!P0 LDG.E.EL.128 R24, desc[UR6][R44.64] ;  /* 0x000000062c188981 */ /* 0x000ee2000c2e1d00 */
[----:B--2---:R-:W-:Y:S01]  /*03f0*/  FADD R8, R8, 9.9999997473787516356e-06 ;  /* 0x3727c5ac08087421 */ /* 0x004fe20000000000 */
[----:B------:R-:W-:Y:S01]  /*0400*/  FADD R42, R9, 9.9999997473787516356e-06 ;  /* 0x3727c5ac092a7421 */ /* 0x000fe20000000000 */
[----:B------:R-:W-:Y:S01]  /*0410*/  FADD R43, R10, 9.9999997473787516356e-06 ;  /* 0x3727c5ac0a2b7421 */ /* 0x000fe20000000000 */
[----:B------:R-:W-:Y:S01]  /*0420*/  FADD R37, R11, 9.9999997473787516356e-06 ;  /* 0x3727c5ac0b257421 */ /* 0x000fe20000000000 */
[----:B------:R-:W0:Y:S08]  /*0430*/  MUFU.SQRT R29, R8 ;  /* 0x00000008001d7308 */ /* 0x000e300000002000 */
[----:B------:R-:W1:Y:S01]  /*0440*/  MUFU.SQRT R42, R42 ;  /* 0x0000002a002a7308 */ /* 0x000e620000002000 */
[----:B0-----:R-:W-:-:S02]  /*0450*/  FSETP.GT.AND P5, PT, R29, 8.50705917302346158658e+37, PT ;  /* 0x7e8000001d00780b */ /* 0x001fc40003fa4000 */
[----:B------:R-:W-:-:S05]  /*0460*/  FSETP.GEU.AND P4, PT, R29, 1.175494350822287508e-38, PT ;  /* 0x008000001d00780b */ /* 0x000fca0003f8e000 */
[----:B------:R-:W0:Y:S01]  /*0470*/  MUFU.SQRT R43, R43 ;  /* 0x0000002b002b7308 */ /* 0x000e220000002000 */
[----:B------:R-:W-:-:S05]  /*0480*/  FSEL R40, R30, 1, P5 ;  /* 0x3f8000001e287808 */ /* 0x000fca0002800000 */
[----:B------:R-:W-:Y:S01]  /*0490*/  @P5 FMUL R29, R29, 0.25 ;  /* 0x3e8000001d1d5820 */ /* 0x000fe20000400000 */
[----:B-1----:R-:W-:Y:S01]  /*04a0*/  FSETP.GT.AND P5, PT, R42, 8.50705917302346158658e+37, PT ;  /* 0x7e8000002a00780b */ /* 0x002fe20003fa4000 */
[----:B------:R-:W-:Y:S02]  /*04b0*/  @!P4 FMUL R40, R40, 16777216 ;  /* 0x4b8000002828c820 */ /* 0x000fe40000400000 */
[----:B------:R-:W-:Y:S01]  /*04c0*/  @!P4 FMUL R29, R29, 16777216 ;  /* 0x4b8000001d1dc820 */ /* 0x000fe20000400000 */
[----:B------:R-:W-:Y:S01]  /*04d0*/  FSETP.GEU.AND P4, PT, R42, 1.175494350822287508e-38, PT ;  /* 0x008000002a00780b */ /* 0x000fe20003f8e000 */
[----:B------:R-:W1:Y:S01]  /*04e0*/  MUFU.SQRT R37, R37 ;  /* 0x0000002500257308 */ /* 0x000e620000002000 */
[----:B------:R-:W-:-:S07]  /*04f0*/  FSEL R38, R30, 1, P5 ;  /* 0x3f8000001e267808 */ /* 0x000fce0002800000 */
[----:B------:R-:W-:Y:S01]  /*0500*/  @P5 FMUL R42, R42, 0.25 ;  /* 0x3e8000002a2a5820 */ /* 0x000fe20000400000 */
[----:B0-----:R-:W-:-:S03]  /*0510*/  FSETP.GT.AND P5, PT, R43, 8.50705917302346158658e+37, PT ;  /* 0x7e8000002b00780b */ /* 0x001fc60003fa4000 */
[----:B------:R-:W-:Y:S01]  /*0520*/  @!P4 FMUL R42, R42, 16777216 ;  /* 0x4b8000002a2ac820 */ /* 0x000fe20000400000 */
[----:B------:R-:W-:Y:S01]  /*0530*/  @!P4 FMUL R38, R38, 16777216 ;  /* 0x4b8000002626c820 */ /* 0x000fe20000400000 */
[----:B------:R-:W-:Y:S01]  /*0540*/  FSETP.GEU.AND P4, PT, R43, 1.175494350822287508e-38, PT ;  /* 0x008000002b00780b */ /* 0x000fe20003f8e000 */
[----:B------:R-:W0:Y:S01]  /*0550*/  MUFU.RCP R29, R29 ;  /* 0x0000001d001d7308 */ /* 0x000e220000001000 */
[----:B------:R-:W-:-:S06]  /*0560*/  FSEL R41, R30, 1, P5 ;  /* 0x3f8000001e297808 */ /* 0x000fcc0002800000 */
[----:B------:R-:W-:Y:S01]  /*0570*/  @P5 FMUL R43, R43, 0.25 ;  /* 0x3e8000002b2b5820 */ /* 0x000fe20000400000 */
[----:B-1----:R-:W-:-:S04]  /*0580*/  FSETP.GT.AND P5, PT, R37, 8.50705917302346158658e+37, PT ;  /* 0x7e8000002500780b */ /* 0x002fc80003fa4000 */
[----:B------:R-:W-:Y:S01]  /*0590*/  @!P4 FMUL R43, R43, 16777216 ;  /* 0x4b8000002b2bc820 */ /* 0x000fe20000400000 */
[----:B------:R-:W-:Y:S01]  /*05a0*/  @!P4 FMUL R41, R41, 16777216 ;  /* 0x4b8000002929c820 */ /* 0x000fe20000400000 */
[----:B------:R-:W-:Y:S01]  /*05b0*/  FSETP.GEU.AND P4, PT, R37, 1.175494350822287508e-38, PT ;  /* 0x008000002500780b */ /* 0x000fe20003f8e000 */
[----:B0-----:R-:W-:Y:S02]  /*05c0*/  FMUL R40, R29, R40 ;  /* 0x000000281d287220 */ /* 0x001fe40000400000 */
[----:B------:R-:W0:Y:S04]  /*05d0*/  LDC.64 R28, c[0x0][0x230] ;  /* 0x00008c00ff1c7b82 */ /* 0x000e280000000a00 */
[----:B------:R-:W-:-:S06]  /*05e0*/  @P5 FMUL R37, R37, 0.25 ;  /* 0x3e80000025255820 */ /* 0x000fcc0000400000 */
[----:B------:R-:W-:-:S06]  /*05f0*/  @!P4 FMUL R37, R37, 16777216 ;  /* 0x4b8000002525c820 */ /* 0x000fcc0000400000 */
[----:B------:R-:W1:Y:S01]  /*0600*/  MUFU.RCP R37, R37 ;  /* 0x0000002500257308 */ /* 0x000e620000001000 */
[----:B------:R-:W-:Y:S02]  /*0610*/  FSEL R30, R30, 1, P5 ;  /* 0x3f8000001e1e7808 */ /* 0x000fe40002800000 */
[----:B------:R-:W-:Y:S02]  /*0620*/  CS2R R8, SRZ ;  /* 0x0000000000087805 */ /* 0x000fe4000001ff00 */
[----:B------:R-:W-:Y:S01]  /*0630*/  CS2R R10, SRZ ;  /* 0x00000000000a7805 */ /* 0x000fe2000001ff00 */
[----:B------:R-:W-:Y:S02]  /*0640*/  @!P4 FMUL R30, R30, 16777216 ;  /* 0x4b8000001e1ec820 */ /* 0x000fe40000400000 */
[----:B------:R1:W2:Y:S03]  /*0650*/  MUFU.RCP R47, R42 ;  /* 0x0000002a002f7308 */ /* 0x0002a60000001000 */
[----:B------:R-:W5:Y:S01]  /*0660*/  @P3 LDG.E.EL.128 R8, desc[UR6][R48.64] ;  /* 0x0000000630083981 */ /* 0x000f62000c2e1d00 */
[----:B0-----:R-:W-:Y:S01]  /*0670*/  IMAD.WIDE R50, R31, 0x4, R28 ;  /* 0x000000041f327825 */ /* 0x001fe200078e021c */
[----:B------:R-:W-:-:S03]  /*0680*/  CS2R R28, SRZ ;  /* 0x00000000001c7805 */ /* 0x000fc6000001ff00 */
[----:B-1----:R-:W-:Y:S01]  /*0690*/  FMUL R42, R37, R30 ;  /* 0x0000001e252a7220 */ /* 0x002fe20000400000 */
[----:B------:R-:W-:-:S06]  /*06a0*/  CS2R R30, SRZ ;  /* 0x00000000001e7805 */ /* 0x000fcc000001ff00 */
[----:B------:R0:W5:Y:S01]  /*06b0*/  @!P0 LDG.E.EL.128 R28, desc[UR6][R50.64] ;  /* 0x00000006321c8981 */ /* 0x000162000c2e1d00 */
[----:B------:R3:W1:Y:S01]  /*06c0*/  MUFU.RCP R46, R43 ;  /* 0x0000002b002e7308 */ /* 0x0006620000001000 */
[----:B--2---:R-:W-:Y:S01]  /*06d0*/  FMUL R38, R47, R38 ;  /* 0x000000262f267220 */ /* 0x004fe20000400000 */
[C---:B----4-:R-:W-:Y:S01]  /*06e0*/  FADD R47, -R20.reuse, R12 ;  /* 0x0000000c142f7221 */ /* 0x050fe20000000100 */
[----:B---3--:R-:W-:Y:S01]  /*06f0*/  FADD R43, -R20, R4 ;  /* 0x00000004142b7221 */ /* 0x008fe20000000100 */
[----:B------:R-:W-:Y:S01]  /*0700*/  LOP3.LUT R4, R39, R36, RZ, 0xfc, !PT ;  /* 0x0000002427047212 */ /* 0x000fe200078efcff */
[C---:B0-----:R-:W-:Y:S01]  /*0710*/  FADD R51, -R21.reuse, R5 ;  /* 0x0000000515337221 */ /* 0x041fe20000000100 */
[----:B------:R-:W-:Y:S01]  /*0720*/  FADD R5, -R21, R13 ;  /* 0x0000000d15057221 */ /* 0x000fe20000000100 */
[----:B-1----:R-:W-:Y:S01]  /*0730*/  FMUL R41, R46, R41 ;  /* 0x000000292e297220 */ /* 0x002fe20000400000 */
[----:B------:R-:W-:Y:S01]  /*0740*/  SHF.R.S32.HI R37, RZ, 0x1f, R4 ;  /* 0x0000001fff257819 */ /* 0x000fe20000011404 */
[----:B-----5:R-:W-:-:S03]  /*0750*/  FADD R45, -R20, R16 ;  /* 0x00000010142d7221 */ /* 0x020fc60000000100 */
[----:B------:R-:W-:Y:S01]  /*0760*/  LEA.HI R37, R37, R4, RZ, 0x4 ;  /* 0x0000000425257211 */ /* 0x000fe200078f20ff */
[----:B------:R-:W-:Y:S01]  /*0770*/  FADD R7, -R23, R7 ;  /* 0x0000000717077221 */ /* 0x000fe20000000100 */
[----:B------:R-:W-:Y:S02]  /*0780*/  ISETP.GE.AND P0, PT, R34, 0x100, PT ;  /* 0x000001002200780c */ /* 0x000fe40003f06270 */
[----:B------:R-:W-:Y:S01]  /*0790*/  LOP3.LUT R53, R37, 0xfffff0, RZ, 0xc0, !PT ;  /* 0x00fffff025357812 */ /* 0x000fe200078ec0ff */
[C---:B------:R-:W-:Y:S01]  /*07a0*/  FADD R6, -R22.reuse, R6 ;  /* 0x0000000616067221 */ /* 0x040fe20000000100 */
[----:B------:R-:W-:Y:S01]  /*07b0*/  FADD R14, -R22, R14 ;  /* 0x0000000e160e7221 */ /* 0x000fe20000000100 */
[----:B------:R-:W-:Y:S01]  /*07c0*/  ISETP.LT.AND P6, PT, R4, 0x40, !P0 ;  /* 0x000000400400780c */ /* 0x000fe200047c1270 */
[C---:B------:R-:W-:Y:S01]  /*07d0*/  FADD R15, -R23.reuse, R15 ;  /* 0x0000000f170f7221 */ /* 0x040fe20000000100 */
[C---:B------:R-:W-:Y:S01]  /*07e0*/  FMUL R43, R40.reuse, R43 ;  /* 0x0000002b282b7220 */ /* 0x040fe20000400000 */
[----:B------:R-:W-:Y:S01]  /*07f0*/  FMUL R47, R40, R47 ;  /* 0x0000002f282f7220 */ /* 0x000fe20000400000 */
[----:B------:R-:W-:Y:S01]  /*0800*/  FADD R19, -R23, R19 ;  /* 0x0000001317137221 */ /* 0x000fe20000000100 */
[----:B------:R-:W-:Y:S01]  /*0810*/  VIADD R44, R34, 0x2000 ;  /* 0x00002000222c7836 */ /* 0x000fe20000000000 */
[----:B------:R-:W0:Y:S01]  /*0820*/  S2UR UR5, SR_CgaCtaId ;  /* 0x00000000000579c3 */ /* 0x000e220000008800 */
[----:B------:R-:W-:-:S02]  /*0830*/  UMOV UR4, 0x400 ;  /* 0x0000040000047882 */ /* 0x000fc40000000000 */
[----:B0-----:R-:W-:Y:S01]  /*0840*/  UPRMT UR4, UR5, 0x654, UR4 ;  /* 0x0000065405047896 */ /* 0x001fe20008000004 */
[----:B------:R-:W-:Y:S01]  /*0850*/  FADD R11, -R23, R11 ;  /* 0x0000000b170b7221 */ /* 0x000fe20000000100 */
[----:B------:R-:W-:-:S03]  /*0860*/  FADD R10, -R22, R10 ;  /* 0x0000000a160a7221 */ /* 0x000fc60000000100 */
[----:B------:R-:W-:Y:S01]  /*0870*/  FMUL R12, R42, R11 ;  /* 0x0000000b2a0c7220 */ /* 0x000fe20000400000 */
[----:B------:R-:W-:Y:S01]  /*0880*/  FMUL R13, R41, R10 ;  /* 0x0000000a290d7220 */ /* 0x000fe20000400000 */
[----:B------:R-:W-:Y:S01]  /*0890*/  FADD R9, -R21, R9 ;  /* 0x0000000915097221 */ /* 0x000fe20000000100 */
[----:B------:R-:W-:Y:S01]  /*08a0*/  FADD R49, -R20, R8 ;  /* 0x0000000814317221 */ /* 0x000fe20000000100 */
[----:B------:R-:W-:Y:S01]  /*08b0*/  FFMA R12, R12, R27, R31 ;  /* 0x0000001b0c0c7223 */ /* 0x000fe2000000001f */
[----:B------:R-:W-:Y:S01]  /*08c0*/  FFMA R13, R13, R26, R30 ;  /* 0x0000001a0d0d7223 */ /* 0x000fe2000000001e */
[----:B------:R-:W-:-:S03]  /*08d0*/  FMUL R16, R38, R9 ;  /* 0x0000000926107220 */ /* 0x000fc60000400000 */
[----:B------:R-:W-:Y:S01]  /*08e0*/  FSETP.GEU.AND P4, PT, R12, RZ, PT ;  /* 0x000000ff0c00720b */ /* 0x000fe20003f8e000 */
[----:B------:R-:W-:Y:S01]  /*08f0*/  FFMA R16, R16, R25, R29 ;  /* 0x0000001910107223 */ /* 0x000fe2000000001d */
[----:B------:R-:W-:Y:S02]  /*0900*/  FMUL R49, R40, R49 ;  /* 0x0000003128317220 */ /* 0x000fe40000400000 */
[----:B------:R-:W-:Y:S02]  /*0910*/  FSEL R12, R12, RZ, P4 ;  /* 0x000000ff0c0c7208 */ /* 0x000fe40002000000 */
[----:B------:R-:W-:Y:S01]  /*0920*/  FSETP.GEU.AND P4, PT, R13, RZ, PT ;  /* 0x000000ff0d00720b */ /* 0x000fe20003f8e000 */
[----:B------:R-:W-:Y:S02]  /*0930*/  IMAD.SHL.U32 R8, R37, 0x400, RZ ;  /* 0x0000040025087824 */ /* 0x000fe400078e00ff */
[----:B------:R-:W-:Y:S01]  /*0940*/  FADD R22, -R22, R18 ;  /* 0x0000001216167221 */ /* 0x000fe20000000100 */
[----:B------:R-:W-:Y:S01]  /*0950*/  IADD3 R37, R4, -R53, RZ ;  /* 0x8000003504257210 */ /* 0x000fe20007ffe0ff */
[----:B------:R-:W-:Y:S01]  /*0960*/  FFMA R18, R49, R24, R28 ;  /* 0x0000001831127223 */ /* 0x000fe2000000001c */
[----:B------:R-:W-:Y:S01]  /*0970*/  FSEL R13, R13, RZ, P4 ;  /* 0x000000ff0d0d7208 */ /* 0x000fe20002000000 */
[----:B------:R-:W-:Y:S01]  /*0980*/  FMUL R4, R42, R7 ;  /* 0x000000072a047220 */ /* 0x000fe20000400000 */
[----:B------:R-:W-:Y:S01]  /*0990*/  FSETP.GEU.AND P4, PT, R16, RZ, PT ;  /* 0x000000ff1000720b */ /* 0x000fe20003f8e000 */
[----:B------:R-:W-:Y:S01]  /*09a0*/  FADD R21, -R21, R17 ;  /* 0x0000001115157221 */ /* 0x000fe20000000100 */
[----:B------:R-:W-:Y:S01]  /*09b0*/  FMUL R17, R41, R6 ;  /* 0x0000000629117220 */ /* 0x000fe20000400000 */
[----:B------:R-:W-:Y:S01]  /*09c0*/  LOP3.LUT R8, R8, 0xffffc000, RZ, 0xc0, !PT ;  /* 0xffffc00008087812 */ /* 0x000fe200078ec0ff */
[----:B------:R-:W-:Y:S01]  /*09d0*/  FFMA R6, R4, R27, R31 ;  /* 0x0000001b04067223 */ /* 0x000fe2000000001f */
[----:B------:R-:W-:-:S02]  /*09e0*/  FSEL R16, R16, RZ, P4 ;  /* 0x000000ff10107208 */ /* 0x000fc40002000000 */
[C---:B------:R-:W-:Y:S01]  /*09f0*/  FSETP.GEU.AND P4, PT, R18.reuse, RZ, PT ;  /* 0x000000ff1200720b */ /* 0x040fe20003f8e000 */
[----:B------:R-:W-:Y:S02]  /*0a00*/  IMAD R37, R37, 0x100, R8 ;  /* 0x0000010025257824 */ /* 0x000fe400078e0208 */
[----:B------:R-:W-:Y:S01]  /*0a10*/  FFMA R17, R17, R26, R30 ;  /* 0x0000001a11117223 */ /* 0x000fe2000000001e */
[----:B------:R-:W-:Y:S01]  /*0a20*/  FSEL R18, R18, RZ, P4 ;  /* 0x000000ff12127208 */ /* 0x000fe20002000000 */
[----:B------:R-:W-:Y:S01]  /*0a30*/  FMUL R8, R38, R51 ;  /* 0x0000003326087220 */ /* 0x000fe20000400000 */
[----:B------:R-:W-:Y:S01]  /*0a40*/  FSETP.GEU.AND P4, PT, R6, RZ, PT ;  /* 0x000000ff0600720b */ /* 0x000fe20003f8e000 */
[----:B------:R-:W-:Y:S02]  /*0a50*/  FMUL R4, R42, R15 ;  /* 0x0000000f2a047220 */ /* 0x000fe40000400000 */
[----:B------:R-:W-:Y:S01]  /*0a60*/  FFMA R10, R8, R25, R29 ;  /* 0x00000019080a7223 */ /* 0x000fe2000000001d */
[----:B------:R-:W-:-:S02]  /*0a70*/  FSEL R15, R6, RZ, P4 ;  /* 0x000000ff060f7208 */ /* 0x000fc40002000000 */
[----:B------:R-:W-:Y:S01]  /*0a80*/  FSETP.GEU.AND P4, PT, R17, RZ, PT ;  /* 0x000000ff1100720b */ /* 0x000fe20003f8e000 */
[----:B------:R-:W-:-:S03]  /*0a90*/  FFMA R8, R43, R24, R28 ;  /* 0x000000182b087223 */ /* 0x000fc6000000001c */
[----:B------:R-:W-:Y:S02]  /*0aa0*/  FSEL R17, R17, RZ, P4 ;  /* 0x000000ff11117208 */ /* 0x000fe40002000000 */
[C---:B------:R-:W-:Y:S01]  /*0ab0*/  FSETP.GEU.AND P4, PT, R10.reuse, RZ, PT ;  /* 0x000000ff0a00720b */ /* 0x040fe20003f8e000 */
[----:B------:R-:W-:Y:S01]  /*0ac0*/  FMUL R7, R41, R14 ;  /* 0x0000000e29077220 */ /* 0x000fe20000400000 */
[----:B------:R-:W-:Y:S02]  /*0ad0*/  FFMA R14, R47, R24, R28 ;  /* 0x000000182f0e7223 */ /* 0x000fe4000000001c */
[----:B------:R-:W-:Y:S01]  /*0ae0*/  FSEL R10, R10, RZ, P4 ;  /* 0x000000ff0a0a7208 */ /* 0x000fe20002000000 */
[----:B------:R-:W-:Y:S01]  /*0af0*/  FMUL R6, R38, R5 ;  /* 0x0000000526067220 */ /* 0x000fe20000400000 */
[----:B------:R-:W-:Y:S01]  /*0b00*/  FSETP.GEU.AND P4, PT, R8, RZ, PT ;  /* 0x000000ff0800720b */ /* 0x000fe20003f8e000 */
[----:B------:R-:W0:Y:S02]  /*0b10*/  LDC.64 R46, c[0x0][0x238] ;  /* 0x00008e00ff2e7b82 */ /* 0x000e240000000a00 */
[----:B------:R-:W-:Y:S01]  /*0b20*/  FFMA R6, R6, R25, R29 ;  /* 0x0000001906067223 */ /* 0x000fe2000000001d */
[----:B------:R-:W-:-:S02]  /*0b30*/  FSEL R8, R8, RZ, P4 ;  /* 0x000000ff08087208 */ /* 0x000fc40002000000 */
[----:B------:R-:W-:Y:S01]  /*0b40*/  FSETP.GEU.AND P4, PT, R14, RZ, PT ;  /* 0x000000ff0e00720b */ /* 0x000fe20003f8e000 */
[----:B------:R-:W-:Y:S01]  /*0b50*/  FMUL R11, R40, R45 ;  /* 0x0000002d280b7220 */ /* 0x000fe20000400000 */
[----:B------:R-:W-:Y:S02]  /*0b60*/  FFMA R7, R7, R26, R30 ;  /* 0x0000001a07077223 */ /* 0x000fe4000000001e */
[----:B------:R-:W-:Y:S02]  /*0b70*/  FSEL R14, R14, RZ, P4 ;  /* 0x000000ff0e0e7208 */ /* 0x000fe40002000000 */
[----:B------:R-:W-:Y:S01]  /*0b80*/  FSETP.GEU.AND P4, PT, R6, RZ, PT ;  /* 0x000000ff0600720b */ /* 0x000fe20003f8e000 */
[----:B------:R-:W-:Y:S01]  /*0b90*/  FMUL R42, R42, R19 ;  /* 0x000000132a2a7220 */ /* 0x000fe20000400000 */
[----:B------:R-:W-:Y:S01]  /*0ba0*/  FMUL R41, R41, R22 ;  /* 0x0000001629297220 */ /* 0x000fe20000400000 */
[----:B------:R-:W-:Y:S01]  /*0bb0*/  FFMA R11, R11, R24, R28 ;  /* 0x000000180b0b7223 */ /* 0x000fe2000000001c */
[----:B------:R-:W-:Y:S01]  /*0bc0*/  FSEL R19, R6, RZ, P4 ;  /* 0x000000ff06137208 */ /* 0x000fe20002000000 */
[----:B------:R-:W-:Y:S01]  /*0bd0*/  FFMA R24, R4, R27, R31 ;  /* 0x0000001b04187223 */ /* 0x000fe2000000001f */
[----:B------:R-:W-:Y:S01]  /*0be0*/  FSETP.GEU.AND P4, PT, R7, RZ, PT ;  /* 0x000000ff0700720b */ /* 0x000fe20003f8e000 */
[----:B------:R-:W-:Y:S01]  /*0bf0*/  FFMA R41, R41, R26, R30 ;  /* 0x0000001a29297223 */ /* 0x000fe2000000001e */
[----:B------:R-:W-:Y:S01]  /*0c00*/  FMUL R20, R38, R21 ;  /* 0x0000001526147220 */ /* 0x000fe20000400000 */
[----:B------:R-:W-:-:S02]  /*0c10*/  LOP3.LUT R9, R39, 0x10, R36, 0xfe, !PT ;  /* 0x0000001027097812 */ /* 0x000fc400078efe24 */
[----:B------:R-:W-:Y:S02]  /*0c20*/  FSEL R26, R7, RZ, P4 ;  /* 0x000000ff071a7208 */ /* 0x000fe40002000000 */
[----:B------:R-:W-:Y:S01]  /*0c30*/  FSETP.GEU.AND P4, PT, R24, RZ, PT ;  /* 0x000000ff1800720b */ /* 0x000fe20003f8e000 */
[----:B------:R-:W-:Y:S01]  /*0c40*/  FFMA R20, R20, R25, R29 ;  /* 0x0000001914147223 */ /* 0x000fe2000000001d */
[----:B------:R-:W-:Y:S01]  /*0c50*/  IMAD.IADD R29, R44, 0x1, R37 ;  /* 0x000000012c1d7824 */ /* 0x000fe200078e0225 */
[----:B------:R-:W-:Y:S02]  /*0c60*/  SHF.R.S32.HI R22, RZ, 0x1f, R9 ;  /* 0x0000001fff167819 */ /* 0x000fe40000011409 */
[----:B------:R-:W-:Y:S02]  /*0c70*/  FSEL R24, R24, RZ, P4 ;  /* 0x000000ff18187208 */ /* 0x000fe40002000000 */
[----:B------:R-:W-:Y:S02]  /*0c80*/  FSETP.GEU.AND P4, PT, R11, RZ, PT ;  /* 0x000000ff0b00720b */ /* 0x000fe40003f8e000 */
[----:B------:R-:W-:-:S02]  /*0c90*/  CS2R R4, SRZ ;  /* 0x0000000000047805 */ /* 0x000fc4000001ff00 */
[----:B------:R-:W-:Y:S01]  /*0ca0*/  CS2R R6, SRZ ;  /* 0x0000000000067805 */ /* 0x000fe2000001ff00 */
[----:B0-----:R-:W-:Y:S01]  /*0cb0*/  IMAD.WIDE R28, R29, 0x4, R46 ;  /* 0x000000041d1c7825 */ /* 0x001fe200078e022e */
[----:B------:R-:W-:Y:S02]  /*0cc0*/  LEA.HI R23, R22, R9, RZ, 0x4 ;  /* 0x0000000916177211 */ /* 0x000fe400078f20ff */
[----:B------:R-:W-:Y:S02]  /*0cd0*/  FSEL R25, R11, RZ, P4 ;  /* 0x000000ff0b197208 */ /* 0x000fe40002000000 */
[----:B------:R-:W-:Y:S01]  /*0ce0*/  LOP3.LUT R11, R39, 0x20, R36, 0xfe, !PT ;  /* 0x00000020270b7812 */ /* 0x000fe200078efe24 */
[----:B------:R0:W2:Y:S01]  /*0cf0*/  @P6 LDG.E.EL.128 R4, desc[UR6][R28.64] ;  /* 0x000000061c046981 */ /* 0x0000a2000c2e1d00 */
[----:B------:R-:W-:Y:S02]  /*0d00*/  LOP3.LUT R30, R23, 0xfffff0, RZ, 0xc0, !PT ;  /* 0x00fffff0171e7812 */ /* 0x000fe400078ec0ff */
[----:B------:R-:W-:-:S02]  /*0d10*/  FSETP.GEU.AND P4, PT, R20, RZ, PT ;  /* 0x000000ff1400720b */ /* 0x000fc40003f8e000 */
[----:B------:R-:W-:Y:S01]  /*0d20*/  LOP3.LUT R36, R39, 0x30, R36, 0xfe, !PT ;  /* 0x0000003027247812 */ /* 0x000fe200078efe24 */
[C---:B------:R-:W-:Y:S01]  /*0d30*/  IMAD.IADD R21, R9.reuse, 0x1, -R30 ;  /* 0x0000000109157824 */ /* 0x040fe200078e0a1e */
[----:B------:R-:W-:Y:S02]  /*0d40*/  ISETP.LT.AND P5, PT, R9, 0x40, !P0 ;  /* 0x000000400900780c */ /* 0x000fe400047a1270 */
[----:B0-----:R-:W-:Y:S01]  /*0d50*/  SHF.R.S32.HI R28, RZ, 0x1f, R11 ;  /* 0x0000001fff1c7819 */ /* 0x001fe2000001140b */
[----:B------:R-:W-:Y:S02]  /*0d60*/  IMAD.SHL.U32 R39, R32, 0x100, RZ ;  /* 0x0000010020277824 */ /* 0x000fe400078e00ff */
[----:B------:R-:W-:Y:S01]  /*0d70*/  FFMA R42, R42, R27, R31 ;  /* 0x0000001b2a2a7223 */ /* 0x000fe2000000001f */
[----:B------:R-:W-:Y:S02]  /*0d80*/  LEA.HI R9, R28, R11, RZ, 0x4 ;  /* 0x0000000b1c097211 */ /* 0x000fe400078f20ff */
[----:B------:R-:W-:-:S02]  /*0d90*/  FSEL R20, R20, RZ, P4 ;  /* 0x000000ff14147208 */ /* 0x000fc40002000000 */
[----:B------:R-:W-:Y:S02]  /*0da0*/  SHF.R.S32.HI R27, RZ, 0x1f, R36 ;  /* 0x0000001fff1b7819 */ /* 0x000fe40000011424 */
[----:B------:R-:W-:Y:S02]  /*0db0*/  FSETP.GEU.AND P4, PT, R41, RZ, PT ;  /* 0x000000ff2900720b */ /* 0x000fe40003f8e000 */
[----:B------:R-:W-:Y:S01]  /*0dc0*/  LOP3.LUT R28, R9, 0xfffff0, RZ, 0xc0, !PT ;  /* 0x00fffff0091c7812 */ /* 0x000fe200078ec0ff */
[----:B------:R-:W-:Y:S01]  /*0dd0*/  IMAD.SHL.U32 R29, R23, 0x400, RZ ;  /* 0x00000400171d7824 */ /* 0x000fe200078e00ff */
[----:B------:R-:W-:Y:S02]  /*0de0*/  LOP3.LUT R39, R39, 0xf00, RZ, 0xc0, !PT ;  /* 0x00000f0027277812 */ /* 0x000fe400078ec0ff */
[----:B------:R-:W-:Y:S02]  /*0df0*/  LEA.HI R23, R27, R36, RZ, 0x4 ;  /* 0x000000241b177211 */ /* 0x000fe400078f20ff */
[----:B------:R-:W-:Y:S01]  /*0e00*/  FSEL R22, R41, RZ, P4 ;  /* 0x000000ff29167208 */ /* 0x000fe20002000000 */
[----:B------:R-:W-:Y:S01]  /*0e10*/  IMAD.IADD R41, R11, 0x1, -R28 ;  /* 0x000000010b297824 */ /* 0x000fe200078e0a1c */
[----:B------:R-:W-:-:S02]  /*0e20*/  FSETP.GEU.AND P4, PT, R42, RZ, PT ;  /* 0x000000ff2a00720b */ /* 0x000fc40003f8e000 */
[----:B------:R-:W-:Y:S02]  /*0e30*/  SHF.R.U32.HI R38, RZ, 0x4, R32 ;  /* 0x00000004ff267819 */ /* 0x000fe40000011620 */
[----:B------:R-:W-:Y:S02]  /*0e40*/  LOP3.LUT R28, R39, 0x40, RZ, 0xfc, !PT ;  /* 0x00000040271c7812 */ /* 0x000fe400078efcff */
[----:B------:R-:W-:Y:S02]  /*0e50*/  LOP3.LUT R27, R23, 0xfffff0, RZ, 0xc0, !PT ;  /* 0x00fffff0171b7812 */ /* 0x000fe400078ec0ff */
[----:B------:R-:W-:Y:S02]  /*0e60*/  FSEL R40, R42, RZ, P4 ;  /* 0x000000ff2a287208 */ /* 0x000fe40002000000 */
[----:B------:R-:W-:Y:S02]  /*0e70*/  SGXT.U32 R38, R38, 0x4 ;  /* 0x000000042626781a */ /* 0x000fe40000000000 */
[----:B------:R-:W-:-:S02]  /*0e80*/  LOP3.LUT R30, R29, 0xffffc000, RZ, 0xc0, !PT ;  /* 0xffffc0001d1e7812 */ /* 0x000fc400078ec0ff */
[----:B------:R-:W-:Y:S02]  /*0e90*/  ISETP.LT.AND P4, PT, R11, 0x40, !P0 ;  /* 0x000000400b00780c */ /* 0x000fe40004781270 */
[----:B------:R-:W-:Y:S02]  /*0ea0*/  SHF.R.U32.HI R28, RZ, 0x6, R28 ;  /* 0x00000006ff1c7819 */ /* 0x000fe4000001161c */
[C---:B------:R-:W-:Y:S01]  /*0eb0*/  ISETP.LT.AND P0, PT, R36.reuse, 0x40, !P0 ;  /* 0x000000402400780c */ /* 0x040fe20004701270 */
[----:B------:R-:W-:Y:S01]  /*0ec0*/  IMAD.IADD R36, R36, 0x1, -R27 ;  /* 0x0000000124247824 */ /* 0x000fe200078e0a1b */
[C---:B------:R-:W-:Y:S02]  /*0ed0*/  LOP3.LUT R29, R39.reuse, 0x80, RZ, 0xfc, !PT ;  /* 0x00000080271d7812 */ /* 0x040fe400078efcff */
[C---:B------:R-:W-:Y:S02]  /*0ee0*/  LOP3.LUT R38, R39.reuse, R38, RZ, 0xfc, !PT ;  /* 0x0000002627267212 */ /* 0x040fe400078efcff */
[----:B------:R-:W-:-:S02]  /*0ef0*/  LEA.HI R27, R39, UR4, RZ, 0x1c ;  /* 0x00000004271b7c11 */ /* 0x000fc4000f8fe0ff */
[----:B------:R-:W-:Y:S02]  /*0f00*/  SHF.L.U32 R9, R9, 0xa, RZ ;  /* 0x0000000a09097819 */ /* 0x000fe400000006ff */
[----:B------:R-:W-:Y:S02]  /*0f10*/  LEA R43, R28, UR4, 0x2 ;  /* 0x000000041c2b7c11 */ /* 0x000fe4000f8e10ff */
[----:B------:R-:W-:Y:S01]  /*0f20*/  SHF.R.U32.HI R29, RZ, 0x6, R29 ;  /* 0x00000006ff1d7819 */ /* 0x000fe2000001161d */
[----:B------:R-:W-:Y:S01]  /*0f30*/  IMAD R21, R21, 0x100, R30 ;  /* 0x0000010015157824 */ /* 0x000fe200078e021e */
[----:B------:R-:W-:Y:S01]  /*0f40*/  LOP3.LUT R30, R9, 0xffffc000, RZ, 0xc0, !PT ;  /* 0xffffc000091e7812 */ /* 0x000fe200078ec0ff */
[C---:B------:R-:W-:Y:S01]  /*0f50*/  IMAD R27, R38.reuse, 0x4, R27 ;  /* 0x00000004261b7824 */ /* 0x040fe200078e021b */
[----:B------:R-:W-:Y:S01]  /*0f60*/  LEA R9, R29, UR4, 0x2 ;  /* 0x000000041d097c11 */ /* 0x000fe2000f8e10ff */
[----:B------:R-:W-:Y:S02]  /*0f70*/  IMAD R43, R38, 0x4, R43 ;  /* 0x00000004262b7824 */ /* 0x000fe400078e022b */
[----:B------:R-:W-:Y:S01]  /*0f80*/  IMAD.IADD R49, R44, 0x1, R21 ;  /* 0x000000012c317824 */ /* 0x000fe200078e0215 */
[----:B------:R0:W-:Y:S01]  /*0f90*/  STS [R27], R8 ;  /* 0x000000081b007388 */ /* 0x0001e20000000800 */
[----:B------:R-:W-:-:S03]  /*0fa0*/  IMAD R42, R38, 0x4, R9 ;  /* 0x00000004262a7824 */ /* 0x000fc600078e0209 */
[----:B------:R1:W-:Y:S01]  /*0fb0*/  STS [R43+0x100], R10 ;  /* 0x0001000a2b007388 */ /* 0x0003e20000000800 */
[----:B------:R-:W-:Y:S01]  /*0fc0*/  IMAD.WIDE R48, R49, 0x4, R46 ;  /* 0x0000000431307825 */ /* 0x000fe200078e022e */
[----:B0-----:R-:W-:Y:S02]  /*0fd0*/  CS2R R8, SRZ ;  /* 0x0000000000087805 */ /* 0x001fe4000001ff00 */
[----:B-1----:R-:W-:-:S06]  /*0fe0*/  CS2R R10, SRZ ;  /* 0x00000000000a7805 */ /* 0x002fcc000001ff00 */
[----:B------:R-:W3:Y:S01]  /*0ff0*/  @P5 LDG.E.EL.128 R8, desc[UR6][R48.64] ;  /* 0x0000000630085981 */ /* 0x000ee2000c2e1d00 */
[----:B------:R-:W-:Y:S01]  /*1000*/  IMAD R41, R41, 0x100, R30 ;  /* 0x0000010029297824 */ /* 0x000fe200078e021e */
[----:B------:R-:W-:-:S04]  /*1010*/  LOP3.LUT R30, R39, 0xc0, RZ, 0xfc, !PT ;  /* 0x000000c0271e7812 */ /* 0x000fc800078efcff */
[----:B------:R-:W-:Y:S01]  /*1020*/  SHF.R.U32.HI R30, RZ, 0x6, R30 ;  /* 0x00000006ff1e7819 */ /* 0x000fe2000001161e */
[----:B------:R-:W-:-:S03]  /*1030*/  IMAD.SHL.U32 R23, R23, 0x400, RZ ;  /* 0x0000040017177824 */ /* 0x000fc600078e00ff */
[----:B------:R-:W-:Y:S02]  /*1040*/  LEA R45, R30, UR4, 0x2 ;  /* 0x000000041e2d7c11 */ /* 0x000fe4000f8e10ff */
[----:B------:R-:W-:-:S03]  /*1050*/  LOP3.LUT R23, R23, 0xffffc000, RZ, 0xc0, !PT ;  /* 0xffffc00017177812 */ /* 0x000fc600078ec0ff */
[----:B------:R-:W-:Y:S01]  /*1060*/  IMAD R45, R38, 0x4, R45 ;  /* 0x00000004262d7824 */ /* 0x000fe200078e022d */
[----:B------:R-:W-:Y:S01]  /*1070*/  STS [R42+0x200], R17 ;  /* 0x000200112a007388 */ /* 0x000fe20000000800 */
[----:B------:R-:W-:-:S03]  /*1080*/  IMAD R23, R36, 0x100, R23 ;  /* 0x0000010024177824 */ /* 0x000fc600078e0217 */
[----:B------:R-:W-:Y:S01]  /*1090*/  STS [R45+0x300], R15 ;  /* 0x0003000f2d007388 */ /* 0x000fe20000000800 */
[----:B------:R-:W-:-:S03]  /*10a0*/  IMAD.IADD R51, R44, 0x1, R41 ;  /* 0x000000012c337824 */ /* 0x000fc600078e0229 */
[----:B------:R-:W-:Y:S04]  /*10b0*/  STS [R27+0x40], R18 ;  /* 0x000040121b007388 */ /* 0x000fe80000000800 */
[----:B------:R0:W-:Y:S04]  /*10c0*/  STS [R43+0x140], R16 ;  /* 0x000140102b007388 */ /* 0x0001e80000000800 */
[----:B------:R1:W-:Y:S04]  /*10d0*/  STS [R42+0x240], R13 ;  /* 0x0002400d2a007388 */ /* 0x0003e80000000800 */
[----:B------:R4:W-:Y:S01]  /*10e0*/  STS [R45+0x340], R12 ;  /* 0x0003400c2d007388 */ /* 0x0009e20000000800 */
[----:B------:R-:W-:Y:S01]  /*10f0*/  IMAD.WIDE R50, R51, 0x4, R46 ;  /* 0x0000000433327825 */ /* 0x000fe200078e022e */
[----:B0-----:R-:W-:-:S02]  /*1100*/  CS2R R16, SRZ ;  /* 0x0000000000107805 */ /* 0x001fc4000001ff00 */
[----:B------:R0:W-:Y:S01]  /*1110*/  STS [R27+0x80], R14 ;  /* 0x0000800e1b007388 */ /* 0x0001e20000000800 */
[----:B-1----:R-:W-:-:S03]  /*1120*/  IADD3 R13, R44, R23, RZ ;  /* 0x000000172c0d7210 */ /* 0x002fc60007ffe0ff */
[----:B------:R1:W-:Y:S02]  /*1130*/  STS [R43+0x180], R19 ;  /* 0x000180132b007388 */ /* 0x0003e40000000800 */
[----:B------:R-:W-:Y:S01]  /*1140*/  IMAD.WIDE R46, R13, 0x4, R46 ;  /* 0x000000040d2e7825 */ /* 0x000fe200078e022e */
[----:B----4-:R-:W-:Y:S02]  /*1150*/  CS2R R12, SRZ ;  /* 0x00000000000c7805 */ /* 0x010fe4000001ff00 */
[----:B0-----:R-:W-:Y:S02]  /*1160*/  CS2R R14, SRZ ;  /* 0x00000000000e7805 */ /* 0x001fe4000001ff00 */
[----:B-1----:R-:W-:-:S04]  /*1170*/  CS2R R18, SRZ ;  /* 0x0000000000127805 */ /* 0x002fc8000001ff00 */
[----:B------:R0:W4:Y:S04]  /*1180*/  @P0 LDG.E.EL.128 R12, desc[UR6][R46.64] ;  /* 0x000000062e0c0981 */ /* 0x000128000c2e1d00 */
[----:B------:R1:W5:Y:S04]  /*1190*/  @P4 LDG.E.EL.128 R16, desc[UR6][R50.64] ;  /* 0x0000000632104981 */ /* 0x000368000c2e1d00 */
[----:B------:R-:W-:Y:S01]  /*11a0*/  STS [R42+0x280], R26 ;  /* 0x0002801a2a007388 */ /* 0x000fe20000000800 */
[----:B------:R-:W-:Y:S01]  /*11b0*/  IMAD.SHL.U32 R36, R32, 0x4, RZ ;  /* 0x0000000420247824 */ /* 0x000fe200078e00ff */
[----:B0-----:R-:W0:Y:S02]  /*11c0*/  LDC.64 R46, c[0x0][0x240] ;  /* 0x00009000ff2e7b82 */ /* 0x001e240000000a00 */
[----:B------:R-:W-:Y:S04]  /*11d0*/  STS [R45+0x380], R24 ;  /* 0x000380182d007388 */ /* 0x000fe80000000800 */
[----:B------:R-:W-:Y:S04]  /*11e0*/  STS [R27+0xc0], R25 ;  /* 0x0000c0191b007388 */ /* 0x000fe80000000800 */
[----:B------:R0:W-:Y:S04]  /*11f0*/  STS [R43+0x1c0], R20 ;  /* 0x0001c0142b007388 */ /* 0x0001e80000000800 */
[----:B------:R-:W-:Y:S04]  /*1200*/  STS [R42+0x2c0], R22 ;  /* 0x0002c0162a007388 */ /* 0x000fe80000000800 */
[----:B------:R-:W-:Y:S01]  /*1210*/  STS [R45+0x3c0], R40 ;  /* 0x0003c0282d007388 */ /* 0x000fe20000000800 */
[----:B------:R-:W-:-:S04]  /*1220*/  SHF.R.U32.HI R31, RZ, 0x6, R36 ;  /* 0x00000006ff1f7819 */ /* 0x000fc80000011624 */
[----:B------:R-:W-:Y:S02]  /*1230*/  SGXT.U32 R31, R31, 0x4 ;  /* 0x000000041f1f781a */ /* 0x000fe40000000000 */
[----:B------:R-:W-:Y:S02]  /*1240*/  LOP3.LUT R36, R36, 0x3fc, RZ, 0xc0, !PT ;  /* 0x000003fc24247812 */ /* 0x000fe400078ec0ff */
[----:B------:R-:W-:-:S05]  /*1250*/  LEA R49, R31, UR4, 0x2 ;  /* 0x000000041f317c11 */ /* 0x000fca000f8e10ff */
[----:B-1----:R-:W-:Y:S01]  /*1260*/  IMAD R50, R36, 0x4, R49 ;  /* 0x0000000424327824 */ /* 0x002fe200078e0231 */
[----:B------:R-:W-:Y:S06]  /*1270*/  BAR.SYNC.DEFER_BLOCKING 0x0 ;  /* 0x0000000000007b1d */ /* 0x000fec0000010000 */
[----:B------:R-:W-:Y:S04]  /*1280*/  LDS R24, [R50] ;  /* 0x0000000032187984 */ /* 0x000fe80000000800 */
[----:B------:R-:W-:Y:S04]  /*1290*/  LDS R25, [R50+0x4] ;  /* 0x0000040032197984 */ /* 0x000fe80000000800 */
[----:B------:R-:W-:Y:S04]  /*12a0*/  LDS R26, [R50+0x8] ;  /* 0x00000800321a7984 */ /* 0x000fe80000000800 */
[----:B------:R-:W1:Y:S01]  /*12b0*/  LDS R27, [R50+0xc] ;  /* 0x00000c00321b7984 */ /* 0x000e620000000800 */
[----:B------:R-:W-:-:S04]  /*12c0*/  IMAD.IADD R49, R34, 0x1, R37 ;  /* 0x0000000122317824 */ /* 0x000fc800078e0225 */
[----:B0-----:R-:W-:-:S04]  /*12d0*/  IMAD.WIDE R48, R49, 0x4, R46 ;  /* 0x0000000431307825 */ /* 0x001fc800078e022e */
[----:B------:R-:W-:Y:S01]  /*12e0*/  IMAD.IADD R43, R34, 0x1, R23 ;  /* 0x00000001222b7824 */ /* 0x000fe200078e0217 */
[----:B-1----:R0:W-:Y:S01]  /*12f0*/  @P6 STG.E.128 desc[UR6][R48.64], R24 ;  /* 0x0000001830006986 */ /* 0x0021e2000c101d06 */
[----:B------:R-:W-:Y:S02]  /*1300*/  ISETP.NE.AND P6, PT, R35, RZ, PT ;  /* 0x000000ff2300720c */ /* 0x000fe40003fc5270 */
[----:B------:R-:W-:-:S04]  /*1310*/  LOP3.LUT R35, R36, 0x400, RZ, 0xfc, !PT ;  /* 0x0000040024237812 */ /* 0x000fc800078efcff */
[----:B------:R-:W-:-:S04]  /*1320*/  SHF.R.U32.HI R35, RZ, 0x6, R35 ;  /* 0x00000006ff237819 */ /* 0x000fc80000011623 */
[----:B------:R-:W-:-:S05]  /*1330*/  LEA R37, R35, UR4, 0x2 ;  /* 0x0000000423257c11 */ /* 0x000fca000f8e10ff */
[----:B------:R-:W-:Y:S02]  /*1340*/  IMAD R44, R36, 0x4, R37 ;  /* 0x00000004242c7824 */ /* 0x000fe400078e0225 */
[----:B------:R-:W-:-:S03]  /*1350*/  IMAD.IADD R37, R34, 0x1, R21 ;  /* 0x0000000122257824 */ /* 0x000fc600078e0215 */
[----:B------:R-:W-:Y:S04]  /*1360*/  LDS R20, [R44+0x1000] ;  /* 0x001000002c147984 */ /* 0x000fe80000000800 */
[----:B------:R-:W-:Y:S04]  /*1370*/  LDS R21, [R44+0x1004] ;  /* 0x001004002c157984 */ /* 0x000fe80000000800 */
[----:B------:R-:W-:Y:S04]  /*1380*/  LDS R22, [R44+0x1008] ;  /* 0x001008002c167984 */ /* 0x000fe80000000800 */
[----:B------:R-:W1:Y:S01]  /*1390*/  LDS R23, [R44+0x100c] ;  /* 0x00100c002c177984 */ /* 0x000e620000000800 */
[----:B------:R-:W-:-:S02]  /*13a0*/  IMAD.IADD R41, R34, 0x1, R41 ;  /* 0x0000000122297824 */ /* 0x000fc400078e0229 */
[----:B------:R-:W-:Y:S01]  /*13b0*/  IMAD.WIDE R50, R37, 0x4, R46 ;  /* 0x0000000425327825 */ /* 0x000fe200078e022e */
[----:B------:R-:W-:-:S03]  /*13c0*/  LOP3.LUT R37, R36, 0x800, RZ, 0xfc, !PT ;  /* 0x0000080024257812 */ /* 0x000fc600078efcff */
[----:B0-----:R-:W-:Y:S01]  /*13d0*/  IMAD.WIDE R48, R41, 0x4, R46 ;  /* 0x0000000429307825 */ /* 0x001fe200078e022e */
[----:B------:R-:W-:Y:S02]  /*13e0*/  LOP3.LUT R41, R36, 0xc00, RZ, 0xfc, !PT ;  /* 0x00000c0024297812 */ /* 0x000fe400078efcff */
[----:B------:R-:W-:Y:S02]  /*13f0*/  SHF.R.U32.HI R37, RZ, 0x6, R37 ;  /* 0x00000006ff257819 */ /* 0x000fe40000011625 */
[----:B------:R-:W-:Y:S01]  /*1400*/  SHF.R.U32.HI R41, RZ, 0x6, R41 ;  /* 0x00000006ff297819 */ /* 0x000fe20000011629 */
[----:B--2---:R-:W-:Y:S01]  /*1410*/  FADD R40, R25, R5 ;  /* 0x0000000519287221 */ /* 0x004fe20000000000 */
[----:B------:R-:W-:Y:S02]  /*1420*/  LEA R5, R37, UR4, 0x2 ;  /* 0x0000000425057c11 */ /* 0x000fe4000f8e10ff */
[----:B------:R-:W-:Y:S01]  /*1430*/  LEA R25, R41, UR4, 0x2 ;  /* 0x0000000429197c11 */ /* 0x000fe2000f8e10ff */
[----:B------:R-:W-:-:S02]  /*1440*/  FADD R42, R26, R6 ;  /* 0x000000061a2a7221 */ /* 0x000fc40000000000 */
[----:B------:R-:W-:Y:S02]  /*1450*/  IMAD R26, R36, 0x4, R5 ;  /* 0x00000004241a7824 */ /* 0x000fe400078e0205 */
[----:B------:R-:W-:Y:S01]  /*1460*/  FADD R34, R24, R4 ;  /* 0x0000000418227221 */ /* 0x000fe20000000000 */
[----:B------:R-:W-:Y:S02]  /*1470*/  FADD R45, R27, R7 ;  /* 0x000000071b2d7221 */ /* 0x000fe40000000000 */
[----:B------:R-:W-:Y:S04]  /*1480*/  LDS R4, [R26+0x2000] ;  /* 0x002000001a047984 */ /* 0x000fe80000000800 */
[----:B------:R-:W-:Y:S04]  /*1490*/  LDS R5, [R26+0x2004] ;  /* 0x002004001a057984 */ /* 0x000fe80000000800 */
[----:B------:R-:W-:Y:S04]  /*14a0*/  LDS R6, [R26+0x2008] ;  /* 0x002008001a067984 */ /* 0x000fe80000000800 */
[----:B------:R-:W0:Y:S04]  /*14b0*/  LDS R7, [R26+0x200c] ;  /* 0x00200c001a077984 */ /* 0x000e280000000800 */
[----:B-1----:R1:W-:Y:S01]  /*14c0*/  @P5 STG.E.128 desc[UR6][R50.64], R20 ;  /* 0x0000001432005986 */ /* 0x0023e2000c101d06 */
[----:B------:R-:W-:-:S04]  /*14d0*/  IMAD.WIDE R46, R43, 0x4, R46 ;  /* 0x000000042b2e7825 */ /* 0x000fc800078e022e */
[----:B---3--:R-:W-:Y:S01]  /*14e0*/  FADD R8, R20, R8 ;  /* 0x0000000814087221 */ /* 0x008fe20000000000 */
[----:B-1----:R-:W-:-:S05]  /*14f0*/  IMAD R20, R36, 0x4, R25 ;  /* 0x0000000424147824 */ /* 0x002fca00078e0219 */
[----:B------:R-:W-:Y:S04]  /*1500*/  LDS R24, [R20+0x3000] ;  /* 0x0030000014187984 */ /* 0x000fe80000000800 */
[----:B------:R-:W-:Y:S04]  /*1510*/  LDS R25, [R20+0x3004] ;  /* 0x0030040014197984 */ /* 0x000fe80000000800 */
[----:B------:R-:W-:Y:S04]  /*1520*/  LDS R26, [R20+0x3008] ;  /* 0x00300800141a7984 */ /* 0x000fe80000000800 */
[----:B------:R-:W1:Y:S04]  /*1530*/  LDS R27, [R20+0x300c] ;  /* 0x00300c00141b7984 */ /* 0x000e680000000800 */
[----:B0-----:R0:W-:Y:S01]  /*1540*/  @P4 STG.E.128 desc[UR6][R48.64], R4 ;  /* 0x0000000430004986 */ /* 0x0011e2000c101d06 */
[----:B------:R-:W-:Y:S01]  /*1550*/  FADD R9, R21, R9 ;  /* 0x0000000915097221 */ /* 0x000fe20000000000 */
[----:B------:R-:W-:-:S02]  /*1560*/  LEA.HI R39, R39, UR4, RZ, 0x1e ;  /* 0x0000000427277c11 */ /* 0x000fc4000f8ff0ff */
[----:B------:R-:W-:Y:S02]  /*1570*/  LEA R21, R28, UR4, 0x4 ;  /* 0x000000041c157c11 */ /* 0x000fe4000f8e20ff */
[----:B------:R-:W-:Y:S01]  /*1580*/  LEA R43, R29, UR4, 0x4 ;  /* 0x000000041d2b7c11 */ /* 0x000fe2000f8e20ff */
[----:B------:R-:W-:Y:S01]  /*1590*/  FADD R10, R22, R10 ;  /* 0x0000000a160a7221 */ /* 0x000fe20000000000 */
[C---:B------:R-:W-:Y:S02]  /*15a0*/  IMAD R29, R38.reuse, 0x4, R39 ;  /* 0x00000004261d7824 */ /* 0x040fe400078e0227 */
[C---:B------:R-:W-:Y:S02]  /*15b0*/  IMAD R22, R38.reuse, 0x4, R21 ;  /* 0x0000000426167824 */ /* 0x040fe400078e0215 */
[----:B------:R-:W-:Y:S01]  /*15c0*/  IMAD R21, R38, 0x4, R43 ;  /* 0x0000000426157824 */ /* 0x000fe200078e022b */
[----:B0-----:R-:W-:Y:S01]  /*15d0*/  LEA R49, R30, UR4, 0x4 ;  /* 0x000000041e317c11 */ /* 0x001fe2000f8e20ff */
[----:B-1----:R-:W-:Y:S01]  /*15e0*/  @P0 STG.E.128 desc[UR6][R46.64], R24 ;  /* 0x000000182e000986 */ /* 0x002fe2000c101d06 */
[----:B------:R-:W-:Y:S03]  /*15f0*/  BAR.SYNC.DEFER_BLOCKING 0x0 ;  /* 0x0000000000007b1d */ /* 0x000fe60000010000 */
[----:B------:R-:W-:-:S02]  /*1600*/  IMAD R38, R38, 0x4, R49 ;  /* 0x0000000426267824 */ /* 0x000fc400078e0231 */
[----:B------:R-:W-:Y:S01]  /*1610*/  FADD R11, R23, R11 ;  /* 0x0000000b170b7221 */ /* 0x000fe20000000000 */
[----:B-----5:R-:W-:Y:S01]  /*1620*/  FADD R16, R4, R16 ;  /* 0x0000001004107221 */ /* 0x020fe20000000000 */
[----:B------:R-:W-:Y:S01]  /*1630*/  FADD R17, R5, R17 ;  /* 0x0000001105117221 */ /* 0x000fe20000000000 */
[----:B------:R-:W-:Y:S01]  /*1640*/  FADD R18, R6, R18 ;  /* 0x0000001206127221 */ /* 0x000fe20000000000 */
[----:B------:R-:W-:Y:S01]  /*1650*/  FADD R19, R7, R19 ;  /* 0x0000001307137221 */ /* 0x000fe20000000000 */
[----:B----4-:R-:W-:Y:S01]  /*1660*/  FADD R6, R24, R12 ;  /* 0x0000000c18067221 */ /* 0x010fe20000000000 */
[----:B------:R-:W-:Y:S01]  /*1670*/  FADD R5, R25, R13 ;  /* 0x0000000d19057221 */ /* 0x000fe20000000000 */
[----:B------:R-:W-:Y:S01]  /*1680*/  FADD R20, R26, R14 ;  /* 0x0000000e1a147221 */ /* 0x000fe20000000000 */
[----:B------:R-:W-:Y:S01]  /*1690*/  FADD R39, R27, R15 ;  /* 0x0000000f1b277221 */ /* 0x000fe20000000000 */
[----:B------:R-:W-:Y:S04]  /*16a0*/  STS [R29], R34 ;  /* 0x000000221d007388 */ /* 0x000fe80000000800 */
[----:B------:R-:W-:Y:S04]  /*16b0*/  STS [R22+0x100], R40 ;  /* 0x0001002816007388 */ /* 0x000fe80000000800 */
        /* <DEDUP_REMOVED lines=11> */
[----:B------:R0:W-:Y:S04]  /*1770*/  STS [R22+0x1c0], R5 ;  /* 0x0001c00516007388 */ /* 0x0001e80000000800 */
[----:B------:R-:W-:Y:S04]  /*1780*/  STS [R21+0x2c0], R20 ;  /* 0x0002c01415007388 */ /* 0x000fe80000000800 */
[----:B------:R-:W-:Y:S01]  /*1790*/  STS [R38+0x3c0], R39 ;  /* 0x0003c02726007388 */ /* 0x000fe20000000800 */
[----:B------:R-:W-:Y:S01]  /*17a0*/  LOP3.LUT R32, R32, 0xff, RZ, 0xc0, !PT ;  /* 0x000000ff20207812 */ /* 0x000fe200078ec0ff */
[----:B0-----:R-:W0:Y:S01]  /*17b0*/  LDC.64 R22, c[0x0][0x248] ;  /* 0x00009200ff167b82 */ /* 0x001e220000000a00 */
[----:B------:R-:W-:-:S02]  /*17c0*/  LEA R35, R35, UR4, 0x4 ;  /* 0x0000000423237c11 */ /* 0x000fc4000f8e20ff */
[----:B------:R-:W-:Y:S02]  /*17d0*/  IADD3 R31, R31, R32, RZ ;  /* 0x000000201f1f7210 */ /* 0x000fe40007ffe0ff */
[----:B------:R-:W-:Y:S01]  /*17e0*/  LEA R37, R37, UR4, 0x4 ;  /* 0x0000000425257c11 */ /* 0x000fe2000f8e20ff */
[C---:B------:R-:W-:Y:S02]  /*17f0*/  IMAD R8, R36.reuse, 0x4, R35 ;  /* 0x0000000424087824 */ /* 0x040fe400078e0223 */
[----:B------:R-:W-:Y:S01]  /*1800*/  BAR.SYNC.DEFER_BLOCKING 0x0 ;  /* 0x0000000000007b1d */ /* 0x000fe20000010000 */
[----:B------:R-:W-:Y:S01]  /*1810*/  LEA R12, R31, UR4, 0x4 ;  /* 0x000000041f0c7c11 */ /* 0x000fe2000f8e20ff */
[----:B------:R-:W-:-:S05]  /*1820*/  IMAD R4, R36, 0x4, R37 ;  /* 0x0000000424047824 */ /* 0x000fca00078e0225 */
[----:B------:R-:W1:Y:S04]  /*1830*/  LDS.128 R12, [R12] ;  /* 0x000000000c0c7984 */ /* 0x000e680000000c00 */
[----:B------:R-:W2:Y:S04]  /*1840*/  LDS.128 R8, [R8+0x1000] ;  /* 0x0010000008087984 */ /* 0x000ea80000000c00 */
[----:B------:R-:W3:Y:S01]  /*1850*/  LDS.128 R4, [R4+0x2000] ;  /* 0x0020000004047984 */ /* 0x000ee20000000c00 */
[----:B0-----:R-:W-:-:S04]  /*1860*/  IMAD.WIDE R16, R33, 0x4, R22 ;  /* 0x0000000421107825 */ /* 0x001fc800078e0216 */
[----:B------:R-:W-:Y:S01]  /*1870*/  IMAD.WIDE R18, R2, 0x4, R22 ;  /* 0x0000000402127825 */ /* 0x000fe200078e0216 */
[----:B------:R-:W-:-:S03]  /*1880*/  LEA R41, R41, UR4, 0x4 ;  /* 0x0000000429297c11 */ /* 0x000fc6000f8e20ff */
[----:B------:R-:W-:-:S04]  /*1890*/  IMAD.WIDE R2, R3, 0x4, R22 ;  /* 0x0000000403027825 */ /* 0x000fc800078e0216 */
[----:B------:R-:W-:Y:S01]  /*18a0*/  IMAD R41, R36, 0x4, R41 ;  /* 0x0000000424297824 */ /* 0x000fe200078e0229 */
[----:B-1----:R0:W-:Y:S04]  /*18b0*/  @P6 STG.E.128 desc[UR6][R16.64], R12 ;  /* 0x0000000c10006986 */ /* 0x0021e8000c101d06 */
[----:B--2---:R0:W-:Y:S04]  /*18c0*/  @P3 STG.E.128 desc[UR6][R18.64], R8 ;  /* 0x0000000812003986 */ /* 0x0041e8000c101d06 */
[----:B---3--:R0:W-:Y:S02]  /*18d0*/  @P2 STG.E.128 desc[UR6][R2.64], R4 ;  /* 0x0000000402002986 */ /* 0x0081e4000c101d06 */
[----:B0-----:R-:W-:Y:S05]  /*18e0*/  @!P1 EXIT ;  /* 0x000000000000994d */ /* 0x001fea0003800000 */
[----:B------:R-:W1:Y:S01]  /*18f0*/  LDS.128 R40, [R41+0x3000] ;  /* 0x0030000029287984 */ /* 0x000e620000000c00 */
[----:B0-----:R-:W-:-:S05]  /*1900*/  IMAD.WIDE R2, R0, 0x4, R22 ;  /* 0x0000000400027825 */ /* 0x001fca00078e0216 */
[----:B-1----:R-:W-:Y:S01]  /*1910*/  STG.E.128 desc[UR6][R2.64], R40 ;  /* 0x0000002802007986 */ /* 0x002fe2000c101d06 */
[----:B------:R-:W-:Y:S05]  /*1920*/  EXIT ;  /* 0x000000000000794d */ /* 0x000fea0003800000 */
.L_x_0:
[----:B------:R-:W-:-:S00]  /*1930*/  BRA `(.L_x_0) ;  /* 0xfffffffc00fc7947 */ /* 0x000fc0000383ffff */
[----:B------:R-:W-:-:S00]  /*1940*/  NOP ;  /* 0x0000000000007918 */ /* 0x000fc00000000000 */
        /* <DEDUP_REMOVED lines=11> */
.L_x_1:


//--------------------- .nv.global.init           --------------------------
	.section	.nv.global.init,"aw",@progbits
.nv.global.init:
	.type		_$_str,@object
	.size		_$_str,(_$_str_$_2 - _$_str)
_$_str:
        /*0000*/ 	.byte	0x5f, 0x5f, 0x43, 0x55, 0x44, 0x41, 0x5f, 0x46, 0x54, 0x5a, 0x00
	.type		_$_str_$_2,@object
	.size		_$_str_$_2,(.L_1 - _$_str_$_2)
_$_str_$_2:
        /*000b*/ 	.byte	0x5f, 0x5f, 0x43, 0x55, 0x44, 0x41, 0x5f, 0x50, 0x52, 0x45, 0x43, 0x5f, 0x53, 0x51, 0x52, 0x54
        /*001b*/ 	.byte	0x00
.L_1:


//--------------------- .nv.shared.triton_poi_fused__native_batch_norm_legit_no_training_add_relu_10 --------------------------
	.section	.nv.shared.triton_poi_fused__native_batch_norm_legit_no_training_add_relu_10,"aw",@nobits
	.sectionflags	@""
	.align	16
	.zero		1024


//--------------------- .nv.constant0.triton_poi_fused__native_batch_norm_legit_no_training_add_relu_10 --------------------------
	.section	.nv.constant0.triton_poi_fused__native_batch_norm_legit_no_training_add_relu_10,"a",@progbits
	.sectionflags	@""
	.align	4
.nv.constant0.triton_poi_fused__native_batch_norm_legit_no_training_add_relu_10:
	.zero		600
